//
// Generated by NVIDIA NVVM Compiler
//
// Compiler Build ID: CL-36424714
// Cuda compilation tools, release 13.0, V13.0.88
// Based on NVVM 20.0.0
//

.version 9.0
.target sm_100
.address_size 64

	// .globl	_Z8gpu_gemvPKfS0_Pfii

.visible .entry _Z8gpu_gemvPKfS0_Pfii(
	.param .u64 .ptr .align 1 _Z8gpu_gemvPKfS0_Pfii_param_0,
	.param .u64 .ptr .align 1 _Z8gpu_gemvPKfS0_Pfii_param_1,
	.param .u64 .ptr .align 1 _Z8gpu_gemvPKfS0_Pfii_param_2,
	.param .u32 _Z8gpu_gemvPKfS0_Pfii_param_3,
	.param .u32 _Z8gpu_gemvPKfS0_Pfii_param_4
)
{
	.reg .pred 	%p<17>;
	.reg .b32 	%r<70>;
	.reg .b32 	%f<122>;
	.reg .b64 	%rd<27>;

	ld.param.u64 	%rd6, [_Z8gpu_gemvPKfS0_Pfii_param_0];
	ld.param.u64 	%rd7, [_Z8gpu_gemvPKfS0_Pfii_param_1];
	ld.param.u64 	%rd5, [_Z8gpu_gemvPKfS0_Pfii_param_2];
	ld.param.u32 	%r35, [_Z8gpu_gemvPKfS0_Pfii_param_3];
	ld.param.u32 	%r34, [_Z8gpu_gemvPKfS0_Pfii_param_4];
	cvta.to.global.u64 	%rd1, %rd7;
	cvta.to.global.u64 	%rd2, %rd6;
	mov.u32 	%r36, %ctaid.y;
	mov.u32 	%r37, %ntid.y;
	mov.u32 	%r38, %tid.y;
	mad.lo.s32 	%r1, %r36, %r37, %r38;
	setp.ge.s32 	%p1, %r1, %r35;
	@%p1 bra 	$L__BB0_16;
	shr.s32 	%r39, %r34, 31;
	shr.u32 	%r40, %r39, 27;
	add.s32 	%r41, %r34, %r40;
	shr.s32 	%r2, %r41, 5;
	mov.u32 	%r42, %ctaid.x;
	shl.b32 	%r3, %r42, 5;
	mov.u32 	%r4, %tid.x;
	mul.lo.s32 	%r5, %r2, %r4;
	add.s32 	%r6, %r5, %r3;
	setp.lt.s32 	%p2, %r34, 32;
	mov.f32 	%f121, 0f00000000;
	@%p2 bra 	$L__BB0_14;
	mul.lo.s32 	%r7, %r34, %r1;
	add.s32 	%r44, %r2, -1;
	and.b32  	%r8, %r2, 15;
	setp.lt.u32 	%p3, %r44, 15;
	mov.f32 	%f121, 0f00000000;
	mov.b32 	%r61, 0;
	@%p3 bra 	$L__BB0_5;
	and.b32  	%r61, %r2, 67108848;
	neg.s32 	%r69, %r61;
	add.s64 	%rd3, %rd2, 32;
	add.s32 	%r45, %r5, %r7;
	add.s32 	%r68, %r45, %r3;
	add.s64 	%rd4, %rd1, 32;
	mov.f32 	%f121, 0f00000000;
	mov.u32 	%r67, %r6;
$L__BB0_4:
	.pragma "nounroll";
	mul.wide.s32 	%rd8, %r68, 4;
	add.s64 	%rd9, %rd3, %rd8;
	mul.wide.s32 	%rd10, %r67, 4;
	add.s64 	%rd11, %rd4, %rd10;
	ld.global.f32 	%f19, [%rd9+-32];
	ld.global.f32 	%f20, [%rd11+-32];
	fma.rn.f32 	%f21, %f19, %f20, %f121;
	ld.global.f32 	%f22, [%rd9+-28];
	ld.global.f32 	%f23, [%rd11+-28];
	fma.rn.f32 	%f24, %f22, %f23, %f21;
	ld.global.f32 	%f25, [%rd9+-24];
	ld.global.f32 	%f26, [%rd11+-24];
	fma.rn.f32 	%f27, %f25, %f26, %f24;
	ld.global.f32 	%f28, [%rd9+-20];
	ld.global.f32 	%f29, [%rd11+-20];
	fma.rn.f32 	%f30, %f28, %f29, %f27;
	ld.global.f32 	%f31, [%rd9+-16];
	ld.global.f32 	%f32, [%rd11+-16];
	fma.rn.f32 	%f33, %f31, %f32, %f30;
	ld.global.f32 	%f34, [%rd9+-12];
	ld.global.f32 	%f35, [%rd11+-12];
	fma.rn.f32 	%f36, %f34, %f35, %f33;
	ld.global.f32 	%f37, [%rd9+-8];
	ld.global.f32 	%f38, [%rd11+-8];
	fma.rn.f32 	%f39, %f37, %f38, %f36;
	ld.global.f32 	%f40, [%rd9+-4];
	ld.global.f32 	%f41, [%rd11+-4];
	fma.rn.f32 	%f42, %f40, %f41, %f39;
	ld.global.f32 	%f43, [%rd9];
	ld.global.f32 	%f44, [%rd11];
	fma.rn.f32 	%f45, %f43, %f44, %f42;
	ld.global.f32 	%f46, [%rd9+4];
	ld.global.f32 	%f47, [%rd11+4];
	fma.rn.f32 	%f48, %f46, %f47, %f45;
	ld.global.f32 	%f49, [%rd9+8];
	ld.global.f32 	%f50, [%rd11+8];
	fma.rn.f32 	%f51, %f49, %f50, %f48;
	ld.global.f32 	%f52, [%rd9+12];
	ld.global.f32 	%f53, [%rd11+12];
	fma.rn.f32 	%f54, %f52, %f53, %f51;
	ld.global.f32 	%f55, [%rd9+16];
	ld.global.f32 	%f56, [%rd11+16];
	fma.rn.f32 	%f57, %f55, %f56, %f54;
	ld.global.f32 	%f58, [%rd9+20];
	ld.global.f32 	%f59, [%rd11+20];
	fma.rn.f32 	%f60, %f58, %f59, %f57;
	ld.global.f32 	%f61, [%rd9+24];
	ld.global.f32 	%f62, [%rd11+24];
	fma.rn.f32 	%f63, %f61, %f62, %f60;
	ld.global.f32 	%f64, [%rd9+28];
	ld.global.f32 	%f65, [%rd11+28];
	fma.rn.f32 	%f121, %f64, %f65, %f63;
	add.s32 	%r69, %r69, 16;
	add.s32 	%r68, %r68, 16;
	add.s32 	%r67, %r67, 16;
	setp.eq.s32 	%p4, %r69, 0;
	@%p4 bra 	$L__BB0_5;
	bra.uni 	$L__BB0_4;
$L__BB0_5:
	setp.eq.s32 	%p5, %r8, 0;
	@%p5 bra 	$L__BB0_14;
	and.b32  	%r13, %r2, 7;
	setp.lt.u32 	%p6, %r8, 8;
	@%p6 bra 	$L__BB0_8;
	add.s32 	%r46, %r6, %r61;
	add.s32 	%r47, %r46, %r7;
	mul.wide.s32 	%rd12, %r47, 4;
	add.s64 	%rd13, %rd2, %rd12;
	ld.global.f32 	%f67, [%rd13];
	mul.wide.s32 	%rd14, %r46, 4;
	add.s64 	%rd15, %rd1, %rd14;
	ld.global.f32 	%f68, [%rd15];
	fma.rn.f32 	%f69, %f67, %f68, %f121;
	ld.global.f32 	%f70, [%rd13+4];
	ld.global.f32 	%f71, [%rd15+4];
	fma.rn.f32 	%f72, %f70, %f71, %f69;
	ld.global.f32 	%f73, [%rd13+8];
	ld.global.f32 	%f74, [%rd15+8];
	fma.rn.f32 	%f75, %f73, %f74, %f72;
	ld.global.f32 	%f76, [%rd13+12];
	ld.global.f32 	%f77, [%rd15+12];
	fma.rn.f32 	%f78, %f76, %f77, %f75;
	ld.global.f32 	%f79, [%rd13+16];
	ld.global.f32 	%f80, [%rd15+16];
	fma.rn.f32 	%f81, %f79, %f80, %f78;
	ld.global.f32 	%f82, [%rd13+20];
	ld.global.f32 	%f83, [%rd15+20];
	fma.rn.f32 	%f84, %f82, %f83, %f81;
	ld.global.f32 	%f85, [%rd13+24];
	ld.global.f32 	%f86, [%rd15+24];
	fma.rn.f32 	%f87, %f85, %f86, %f84;
	ld.global.f32 	%f88, [%rd13+28];
	ld.global.f32 	%f89, [%rd15+28];
	fma.rn.f32 	%f121, %f88, %f89, %f87;
	add.s32 	%r61, %r61, 8;
$L__BB0_8:
	setp.eq.s32 	%p7, %r13, 0;
	@%p7 bra 	$L__BB0_14;
	and.b32  	%r16, %r2, 3;
	setp.lt.u32 	%p8, %r13, 4;
	@%p8 bra 	$L__BB0_11;
	add.s32 	%r48, %r6, %r61;
	add.s32 	%r49, %r48, %r7;
	mul.wide.s32 	%rd16, %r49, 4;
	add.s64 	%rd17, %rd2, %rd16;
	ld.global.f32 	%f91, [%rd17];
	mul.wide.s32 	%rd18, %r48, 4;
	add.s64 	%rd19, %rd1, %rd18;
	ld.global.f32 	%f92, [%rd19];
	fma.rn.f32 	%f93, %f91, %f92, %f121;
	ld.global.f32 	%f94, [%rd17+4];
	ld.global.f32 	%f95, [%rd19+4];
	fma.rn.f32 	%f96, %f94, %f95, %f93;
	ld.global.f32 	%f97, [%rd17+8];
	ld.global.f32 	%f98, [%rd19+8];
	fma.rn.f32 	%f99, %f97, %f98, %f96;
	ld.global.f32 	%f100, [%rd17+12];
	ld.global.f32 	%f101, [%rd19+12];
	fma.rn.f32 	%f121, %f100, %f101, %f99;
	add.s32 	%r61, %r61, 4;
$L__BB0_11:
	setp.eq.s32 	%p9, %r16, 0;
	@%p9 bra 	$L__BB0_14;
	add.s32 	%r50, %r61, %r5;
	add.s32 	%r66, %r50, %r3;
	add.s32 	%r65, %r66, %r7;
	neg.s32 	%r64, %r16;
$L__BB0_13:
	.pragma "nounroll";
	mul.wide.s32 	%rd20, %r66, 4;
	add.s64 	%rd21, %rd1, %rd20;
	mul.wide.s32 	%rd22, %r65, 4;
	add.s64 	%rd23, %rd2, %rd22;
	ld.global.f32 	%f102, [%rd23];
	ld.global.f32 	%f103, [%rd21];
	fma.rn.f32 	%f121, %f102, %f103, %f121;
	add.s32 	%r66, %r66, 1;
	add.s32 	%r65, %r65, 1;
	add.s32 	%r64, %r64, 1;
	setp.eq.s32 	%p10, %r64, 0;
	@%p10 bra 	$L__BB0_14;
	bra.uni 	$L__BB0_13;
$L__BB0_14:
	mov.b32 	%r51, %f121;
	shfl.sync.down.b32	%r52|%p11, %r51, 16, 31, -1;
	mov.b32 	%f104, %r52;
	add.f32 	%f105, %f121, %f104;
	mov.b32 	%r53, %f105;
	shfl.sync.down.b32	%r54|%p12, %r53, 8, 31, -1;
	mov.b32 	%f106, %r54;
	add.f32 	%f107, %f105, %f106;
	mov.b32 	%r55, %f107;
	shfl.sync.down.b32	%r56|%p13, %r55, 4, 31, -1;
	mov.b32 	%f108, %r56;
	add.f32 	%f109, %f107, %f108;
	mov.b32 	%r57, %f109;
	shfl.sync.down.b32	%r58|%p14, %r57, 2, 31, -1;
	mov.b32 	%f110, %r58;
	add.f32 	%f111, %f109, %f110;
	mov.b32 	%r59, %f111;
	shfl.sync.down.b32	%r60|%p15, %r59, 1, 31, -1;
	mov.b32 	%f112, %r60;
	add.f32 	%f14, %f111, %f112;
	setp.ne.s32 	%p16, %r4, 0;
	@%p16 bra 	$L__BB0_16;
	cvta.to.global.u64 	%rd24, %rd5;
	mul.wide.u32 	%rd25, %r1, 4;
	add.s64 	%rd26, %rd24, %rd25;
	st.global.f32 	[%rd26], %f14;
$L__BB0_16:
	ret;

}


// ===== COMPILED SASS (sm_100) =====

	.target	sm_100

	.elftype	@"ET_EXEC"


//--------------------- .note.nv.tkinfo           --------------------------
	.section	.note.nv.tkinfo,"",@"SHT_NOTE"
	.sectionflags	@"SHF_NOTE_NV_TKINFO"
	.tkinfo
        /*0018*/ 	.word	0x00000002
        /*0030*/ 	.string	""
        /*0030*/ 	.string	"ptxas"
        /*0030*/ 	.string	"Cuda compilation tools, release 13.0, V13.0.88"
        /*0030*/ 	.string	"Build cuda_13.0.r13.0/compiler.36424714_0"
        /*0030*/ 	.string	"-arch sm_100 -m 64 "



//--------------------- .note.nv.cuinfo           --------------------------
	.section	.note.nv.cuinfo,"",@"SHT_NOTE"
	.sectionflags	@"SHF_NOTE_NV_CUINFO"
        /*0018*/ 	.short	0x0002
        /*001a*/ 	.short	0x0064
        /*001c*/ 	.short	0x0082
	.zero		2


//--------------------- .nv.info                  --------------------------
	.section	.nv.info,"",@"SHT_CUDA_INFO"
	.align	4


	//----- nvinfo : EIATTR_REGCOUNT
	.align		4
        /*0000*/ 	.byte	0x04, 0x2f
        /*0002*/ 	.short	(.L_1 - .L_0)
	.align		4
.L_0:
        /*0004*/ 	.word	index@(_Z8gpu_gemvPKfS0_Pfii)
        /*0008*/ 	.word	0x00000020


	//----- nvinfo : EIATTR_FRAME_SIZE
	.align		4
.L_1:
        /*000c*/ 	.byte	0x04, 0x11
        /*000e*/ 	.short	(.L_3 - .L_2)
	.align		4
.L_2:
        /*0010*/ 	.word	index@(_Z8gpu_gemvPKfS0_Pfii)
        /*0014*/ 	.word	0x00000000


	//----- nvinfo : EIATTR_MIN_STACK_SIZE
	.align		4
.L_3:
        /*0018*/ 	.byte	0x04, 0x12
        /*001a*/ 	.short	(.L_5 - .L_4)
	.align		4
.L_4:
        /*001c*/ 	.word	index@(_Z8gpu_gemvPKfS0_Pfii)
        /*0020*/ 	.word	0x00000000
.L_5:


//--------------------- .nv.compat                --------------------------
	.section	.nv.compat,"",@"SHT_CUDA_COMPAT_INFO"
	.align	4
        /*0000*/ 	.byte	0x02, 0x09, 0x00, 0x00, 0x02, 0x02, 0x01, 0x00, 0x02, 0x05, 0x05, 0x00, 0x03, 0x07, 0x01, 0x01
        /*0010*/ 	.byte	0x02, 0x03, 0x00, 0x00, 0x02, 0x06, 0x01, 0x00, 0x04, 0x0b, 0x08, 0x00, 0x09, 0x00, 0x00, 0x00
        /*0020*/ 	.byte	0x00, 0x00, 0x00, 0x00


//--------------------- .nv.info._Z8gpu_gemvPKfS0_Pfii --------------------------
	.section	.nv.info._Z8gpu_gemvPKfS0_Pfii,"",@"SHT_CUDA_INFO"
	.sectionflags	@""
	.align	4


	//----- nvinfo : EIATTR_CUDA_API_VERSION
	.align		4
        /*0000*/ 	.byte	0x04, 0x37
        /*0002*/ 	.short	(.L_7 - .L_6)
.L_6:
        /*0004*/ 	.word	0x00000082


	//----- nvinfo : EIATTR_KPARAM_INFO
	.align		4
.L_7:
        /*0008*/ 	.byte	0x04, 0x17
        /*000a*/ 	.short	(.L_9 - .L_8)
.L_8:
        /*000c*/ 	.word	0x00000000
        /*0010*/ 	.short	0x0004
        /*0012*/ 	.short	0x001c
        /*0014*/ 	.byte	0x00, 0xf0, 0x11, 0x00


	//----- nvinfo : EIATTR_KPARAM_INFO
	.align		4
.L_9:
        /*0018*/ 	.byte	0x04, 0x17
        /*001a*/ 	.short	(.L_11 - .L_10)
.L_10:
        /*001c*/ 	.word	0x00000000
        /*0020*/ 	.short	0x0003
        /*0022*/ 	.short	0x0018
        /*0024*/ 	.byte	0x00, 0xf0, 0x11, 0x00


	//----- nvinfo : EIATTR_KPARAM_INFO
	.align		4
.L_11:
        /*0028*/ 	.byte	0x04, 0x17
        /*002a*/ 	.short	(.L_13 - .L_12)
.L_12:
        /*002c*/ 	.word	0x00000000
        /*0030*/ 	.short	0x0002
        /*0032*/ 	.short	0x0010
        /*0034*/ 	.byte	0x00, 0xf5, 0x21, 0x00


	//----- nvinfo : EIATTR_KPARAM_INFO
	.align		4
.L_13:
        /*0038*/ 	.byte	0x04, 0x17
        /*003a*/ 	.short	(.L_15 - .L_14)
.L_14:
        /*003c*/ 	.word	0x00000000
        /*0040*/ 	.short	0x0001
        /*0042*/ 	.short	0x0008
        /*0044*/ 	.byte	0x00, 0xf5, 0x21, 0x00


	//----- nvinfo : EIATTR_KPARAM_INFO
	.align		4
.L_15:
        /*0048*/ 	.byte	0x04, 0x17
        /*004a*/ 	.short	(.L_17 - .L_16)
.L_16:
        /*004c*/ 	.word	0x00000000
        /*0050*/ 	.short	0x0000
        /*0052*/ 	.short	0x0000
        /*0054*/ 	.byte	0x00, 0xf5, 0x21, 0x00


	//----- nvinfo : EIATTR_SPARSE_MMA_MASK
	.align		4
.L_17:
        /*0058*/ 	.byte	0x03, 0x50
        /*005a*/ 	.short	0x0000


	//----- nvinfo : EIATTR_MAXREG_COUNT
	.align		4
        /*005c*/ 	.byte	0x03, 0x1b
        /*005e*/ 	.short	0x00ff


	//----- nvinfo : EIATTR_MERCURY_ISA_VERSION
	.align		4
        /*0060*/ 	.byte	0x03, 0x5f
        /*0062*/ 	.short	0x0101


	//----- nvinfo : EIATTR_COOP_GROUP_MASK_REGIDS
	.align		4
        /*0064*/ 	.byte	0x04, 0x29
        /*0066*/ 	.short	(.L_19 - .L_18)


	//   ....[0]....
.L_18:
        /*0068*/ 	.word	0xffffffff


	//   ....[1]....
        /*006c*/ 	.word	0xffffffff


	//   ....[2]....
        /*0070*/ 	.word	0xffffffff


	//   ....[3]....
        /*0074*/ 	.word	0xffffffff


	//   ....[4]....
        /*0078*/ 	.word	0xffffffff


	//----- nvinfo : EIATTR_COOP_GROUP_INSTR_OFFSETS
	.align		4
.L_19:
        /*007c*/ 	.byte	0x04, 0x28
        /*007e*/ 	.short	(.L_21 - .L_20)


	//   ....[0]....
.L_20:
        /*0080*/ 	.word	0x00000b10


	//   ....[1]....
        /*0084*/ 	.word	0x00000b40


	//   ....[2]....
        /*0088*/ 	.word	0x00000b60


	//   ....[3]....
        /*008c*/ 	.word	0x00000b80


	//   ....[4]....
        /*0090*/ 	.word	0x00000ba0


	//----- nvinfo : EIATTR_VRC_CTA_INIT_COUNT
	.align		4
.L_21:
        /*0094*/ 	.byte	0x02, 0x4a
	.zero		1
	.zero		1


	//----- nvinfo : EIATTR_EXIT_INSTR_OFFSETS
	.align		4
        /*0098*/ 	.byte	0x04, 0x1c
        /*009a*/ 	.short	(.L_23 - .L_22)


	//   ....[0]....
.L_22:
        /*009c*/ 	.word	0x00000070


	//   ....[1]....
        /*00a0*/ 	.word	0x00000bb0


	//   ....[2]....
        /*00a4*/ 	.word	0x00000c00


	//----- nvinfo : EIATTR_CBANK_PARAM_SIZE
	.align		4
.L_23:
        /*00a8*/ 	.byte	0x03, 0x19
        /*00aa*/ 	.short	0x0020


	//----- nvinfo : EIATTR_PARAM_CBANK
	.align		4
        /*00ac*/ 	.byte	0x04, 0x0a
        /*00ae*/ 	.short	(.L_25 - .L_24)
	.align		4
.L_24:
        /*00b0*/ 	.word	index@(.nv.constant0._Z8gpu_gemvPKfS0_Pfii)
        /*00b4*/ 	.short	0x0380
        /*00b6*/ 	.short	0x0020


	//----- nvinfo : EIATTR_SW_WAR
	.align		4
.L_25:
        /*00b8*/ 	.byte	0x04, 0x36
        /*00ba*/ 	.short	(.L_27 - .L_26)
.L_26:
        /*00bc*/ 	.word	0x00000008
.L_27:


//--------------------- .nv.callgraph             --------------------------
	.section	.nv.callgraph,"",@"SHT_CUDA_CALLGRAPH"
	.align	4
	.sectionentsize	8
	.align		4
        /*0000*/ 	.word	0x00000000
	.align		4
        /*0004*/ 	.word	0xffffffff
	.align		4
        /*0008*/ 	.word	0x00000000
	.align		4
        /*000c*/ 	.word	0xfffffffe
	.align		4
        /*0010*/ 	.word	0x00000000
	.align		4
        /*0014*/ 	.word	0xfffffffd
	.align		4
        /*0018*/ 	.word	0x00000000
	.align		4
        /*001c*/ 	.word	0xfffffffc


//--------------------- .text._Z8gpu_gemvPKfS0_Pfii --------------------------
	.section	.text._Z8gpu_gemvPKfS0_Pfii,"ax",@progbits
	.align	128
        .global         _Z8gpu_gemvPKfS0_Pfii
        .type           _Z8gpu_gemvPKfS0_Pfii,@function
        .size           _Z8gpu_gemvPKfS0_Pfii,(.L_x_7 - _Z8gpu_gemvPKfS0_Pfii)
        .other          _Z8gpu_gemvPKfS0_Pfii,@"STO_CUDA_ENTRY STV_DEFAULT"
_Z8gpu_gemvPKfS0_Pfii:
.text._Z8gpu_gemvPKfS0_Pfii:
[----:B------:R-:W-:Y:S01]  /*0000*/  LDC R1, c[0x0][0x37c] ;  /* 0x0000df00ff017b82 */ /* 0x000fe20000000800 */
[----:B------:R-:W0:Y:S07]  /*0010*/  S2R R3, SR_TID.Y ;  /* 0x0000000000037919 */ /* 0x000e2e0000002200 */
[----:B------:R-:W0:Y:S01]  /*0020*/  S2UR UR4, SR_CTAID.Y ;  /* 0x00000000000479c3 */ /* 0x000e220000002600 */
[----:B------:R-:W1:Y:S07]  /*0030*/  LDCU UR5, c[0x0][0x398] ;  /* 0x00007300ff0577ac */ /* 0x000e6e0008000800 */
[----:B------:R-:W0:Y:S02]  /*0040*/  LDC R0, c[0x0][0x364] ;  /* 0x0000d900ff007b82 */ /* 0x000e240000000800 */
[----:B0-----:R-:W-:-:S05]  /*0050*/  IMAD R0, R0, UR4, R3 ;  /* 0x0000000400007c24 */ /* 0x001fca000f8e0203 */
[----:B-1----:R-:W-:-:S13]  /*0060*/  ISETP.GE.AND P0, PT, R0, UR5, PT ;  /* 0x0000000500007c0c */ /* 0x002fda000bf06270 */
[----:B------:R-:W-:Y:S05]  /*0070*/  @P0 EXIT ;  /* 0x000000000000094d */ /* 0x000fea0003800000 */
[----:B------:R-:W0:Y:S01]  /*0080*/  LDCU UR13, c[0x0][0x39c] ;  /* 0x00007380ff0d77ac */ /* 0x000e220008000800 */
[----:B------:R-:W1:Y:S01]  /*0090*/  S2R R23, SR_TID.X ;  /* 0x0000000000177919 */ /* 0x000e620000002100 */
[----:B------:R-:W-:Y:S01]  /*00a0*/  HFMA2 R11, -RZ, RZ, 0, 0 ;  /* 0x00000000ff0b7431 */ /* 0x000fe200000001ff */
[----:B------:R-:W2:Y:S01]  /*00b0*/  LDCU.64 UR14, c[0x0][0x358] ;  /* 0x00006b00ff0e77ac */ /* 0x000ea20008000a00 */
[----:B0-----:R-:W-:-:S09]  /*00c0*/  UISETP.GE.AND UP0, UPT, UR13, 0x20, UPT ;  /* 0x000000200d00788c */ /* 0x001fd2000bf06270 */
[----:B--2---:R-:W-:Y:S05]  /*00d0*/  BRA.U !UP0, `(.L_x_0) ;  /* 0x00000009088c7547 */ /* 0x004fea000b800000 */
[----:B------:R-:W0:Y:S01]  /*00e0*/  S2R R6, SR_CTAID.X ;  /* 0x0000000000067919 */ /* 0x000e220000002500 */
[----:B------:R-:W-:Y:S01]  /*00f0*/  USHF.R.S32.HI UR4, URZ, 0x1f, UR13 ;  /* 0x0000001fff047899 */ /* 0x000fe2000801140d */
[----:B------:R-:W-:-:S03]  /*0100*/  MOV R11, RZ ;  /* 0x000000ff000b7202 */ /* 0x000fc60000000f00 */
[----:B------:R-:W-:-:S04]  /*0110*/  ULEA.HI UR4, UR4, UR13, URZ, 0x5 ;  /* 0x0000000d04047291 */ /* 0x000fc8000f8f28ff */
[----:B------:R-:W-:-:S04]  /*0120*/  USHF.R.S32.HI UR5, URZ, 0x5, UR4 ;  /* 0x00000005ff057899 */ /* 0x000fc80008011404 */
[----:B------:R-:W-:Y:S02]  /*0130*/  UIADD3 UR4, UPT, UPT, UR5, -0x1, URZ ;  /* 0xffffffff05047890 */ /* 0x000fe4000fffe0ff */
[----:B-1----:R-:W-:Y:S01]  /*0140*/  IMAD R7, R23, UR5, RZ ;  /* 0x0000000517077c24 */ /* 0x002fe2000f8e02ff */
[----:B------:R-:W-:Y:S02]  /*0150*/  ULOP3.LUT UR12, UR5, 0xf, URZ, 0xc0, !UPT ;  /* 0x0000000f050c7892 */ /* 0x000fe4000f8ec0ff */
[----:B------:R-:W-:Y:S02]  /*0160*/  UISETP.GE.U32.AND UP1, UPT, UR4, 0xf, UPT ;  /* 0x0000000f0400788c */ /* 0x000fe4000bf26070 */
[----:B------:R-:W-:Y:S01]  /*0170*/  UISETP.NE.AND UP0, UPT, UR12, URZ, UPT ;  /* 0x000000ff0c00728c */ /* 0x000fe2000bf05270 */
[----:B------:R-:W-:Y:S01]  /*0180*/  UMOV UR4, URZ ;  /* 0x000000ff00047c82 */ /* 0x000fe20008000000 */
[----:B0-----:R-:W-:-:S05]  /*0190*/  LEA R8, R6, R7, 0x5 ;  /* 0x0000000706087211 */ /* 0x001fca00078e28ff */
[----:B------:R-:W-:Y:S05]  /*01a0*/  BRA.U !UP1, `(.L_x_1) ;  /* 0x0000000509187547 */ /* 0x000fea000b800000 */
[----:B------:R-:W0:Y:S01]  /*01b0*/  LDCU.128 UR8, c[0x0][0x380] ;  /* 0x00007000ff0877ac */ /* 0x000e220008000c00 */
[----:B------:R-:W-:Y:S01]  /*01c0*/  IMAD R3, R0, UR13, R7 ;  /* 0x0000000d00037c24 */ /* 0x000fe2000f8e0207 */
[----:B------:R-:W-:Y:S01]  /*01d0*/  MOV R11, RZ ;  /* 0x000000ff000b7202 */ /* 0x000fe20000000f00 */
[----:B------:R-:W-:Y:S01]  /*01e0*/  ULOP3.LUT UR4, UR5, 0x3fffff0, URZ, 0xc0, !UPT ;  /* 0x03fffff005047892 */ /* 0x000fe2000f8ec0ff */
[----:B------:R-:W-:Y:S02]  /*01f0*/  MOV R9, R8 ;  /* 0x0000000800097202 */ /* 0x000fe40000000f00 */
[----:B------:R-:W-:Y:S01]  /*0200*/  LEA R10, R6, R3, 0x5 ;  /* 0x00000003060a7211 */ /* 0x000fe200078e28ff */
[----:B0-----:R-:W-:Y:S02]  /*0210*/  UIADD3 UR8, UP1, UPT, UR8, 0x20, URZ ;  /* 0x0000002008087890 */ /* 0x001fe4000ff3e0ff */
[----:B------:R-:W-:Y:S02]  /*0220*/  UIADD3 UR6, UP2, UPT, UR10, 0x20, URZ ;  /* 0x000000200a067890 */ /* 0x000fe4000ff5e0ff */
[----:B------:R-:W-:-:S02]  /*0230*/  UIADD3.X UR9, UPT, UPT, URZ, UR9, URZ, UP1, !UPT ;  /* 0x00000009ff097290 */ /* 0x000fc40008ffe4ff */
[----:B------:R-:W-:Y:S02]  /*0240*/  UIADD3.X UR7, UPT, UPT, URZ, UR11, URZ, UP2, !UPT ;  /* 0x0000000bff077290 */ /* 0x000fe400097fe4ff */
[----:B------:R-:W-:-:S12]  /*0250*/  UIADD3 UR10, UPT, UPT, -UR4, URZ, URZ ;  /* 0x000000ff040a7290 */ /* 0x000fd8000fffe1ff */
.L_x_2:
[----:B------:R-:W-:Y:S02]  /*0260*/  MOV R4, UR8 ;  /* 0x0000000800047c02 */ /* 0x000fe40008000f00 */
[----:B------:R-:W-:Y:S02]  /*0270*/  MOV R5, UR9 ;  /* 0x0000000900057c02 */ /* 0x000fe40008000f00 */
[----:B------:R-:W-:Y:S02]  /*0280*/  MOV R2, UR6 ;  /* 0x0000000600027c02 */ /* 0x000fe40008000f00 */
[----:B------:R-:W-:Y:S01]  /*0290*/  MOV R3, UR7 ;  /* 0x0000000700037c02 */ /* 0x000fe20008000f00 */
[----:B------:R-:W-:-:S04]  /*02a0*/  IMAD.WIDE R4, R10, 0x4, R4 ;  /* 0x000000040a047825 */ /* 0x000fc800078e0204 */
[----:B------:R-:W-:Y:S01]  /*02b0*/  IMAD.WIDE R2, R9, 0x4, R2 ;  /* 0x0000000409027825 */ /* 0x000fe200078e0202 */
[----:B------:R-:W2:Y:S04]  /*02c0*/  LDG.E R12, desc[UR14][R4.64+-0x20] ;  /* 0xffffe00e040c7981 */ /* 0x000ea8000c1e1900 */
[----:B------:R-:W2:Y:S04]  /*02d0*/  LDG.E R13, desc[UR14][R2.64+-0x20] ;  /* 0xffffe00e020d7981 */ /* 0x000ea8000c1e1900 */
[----:B------:R-:W3:Y:S04]  /*02e0*/  LDG.E R25, desc[UR14][R4.64+-0x1c] ;  /* 0xffffe40e04197981 */ /* 0x000ee8000c1e1900 */
[----:B------:R-:W3:Y:S04]  /*02f0*/  LDG.E R26, desc[UR14][R2.64+-0x1c] ;  /* 0xffffe40e021a7981 */ /* 0x000ee8000c1e1900 */
[----:B------:R-:W4:Y:S04]  /*0300*/  LDG.E R17, desc[UR14][R4.64+-0x18] ;  /* 0xffffe80e04117981 */ /* 0x000f28000c1e1900 */
[----:B------:R-:W4:Y:S04]  /*0310*/  LDG.E R18, desc[UR14][R2.64+-0x18] ;  /* 0xffffe80e02127981 */ /* 0x000f28000c1e1900 */
[----:B------:R-:W5:Y:S04]  /*0320*/  LDG.E R19, desc[UR14][R4.64+-0x14] ;  /* 0xffffec0e04137981 */ /* 0x000f68000c1e1900 */
[----:B------:R-:W5:Y:S04]  /*0330*/  LDG.E R20, desc[UR14][R2.64+-0x14] ;  /* 0xffffec0e02147981 */ /* 0x000f68000c1e1900 */
[----:B------:R-:W5:Y:S04]  /*0340*/  LDG.E R21, desc[UR14][R4.64+-0x10] ;  /* 0xfffff00e04157981 */ /* 0x000f68000c1e1900 */
[----:B------:R-:W5:Y:S04]  /*0350*/  LDG.E R22, desc[UR14][R2.64+-0x10] ;  /* 0xfffff00e02167981 */ /* 0x000f68000c1e1900 */
[----:B------:R-:W5:Y:S04]  /*0360*/  LDG.E R15, desc[UR14][R4.64+-0xc] ;  /* 0xfffff40e040f7981 */ /* 0x000f68000c1e1900 */
[----:B------:R-:W5:Y:S04]  /*0370*/  LDG.E R16, desc[UR14][R2.64+-0xc] ;  /* 0xfffff40e02107981 */ /* 0x000f68000c1e1900 */
[----:B------:R-:W5:Y:S04]  /*0380*/  LDG.E R14, desc[UR14][R2.64+-0x4] ;  /* 0xfffffc0e020e7981 */ /* 0x000f68000c1e1900 */
[----:B------:R-:W5:Y:S01]  /*0390*/  LDG.E R27, desc[UR14][R2.64+0x1c] ;  /* 0x00001c0e021b7981 */ /* 0x000f62000c1e1900 */
[----:B--2---:R-:W-:-:S03]  /*03a0*/  FFMA R24, R12, R13, R11 ;  /* 0x0000000d0c187223 */ /* 0x004fc6000000000b */
[----:B------:R-:W2:Y:S04]  /*03b0*/  LDG.E R11, desc[UR14][R4.64+-0x8] ;  /* 0xfffff80e040b7981 */ /* 0x000ea8000c1e1900 */
[----:B------:R-:W2:Y:S04]  /*03c0*/  LDG.E R12, desc[UR14][R2.64+-0x8] ;  /* 0xfffff80e020c7981 */ /* 0x000ea8000c1e1900 */
[----:B------:R-:W2:Y:S01]  /*03d0*/  LDG.E R13, desc[UR14][R4.64+-0x4] ;  /* 0xfffffc0e040d7981 */ /* 0x000ea2000c1e1900 */
[----:B---3--:R-:W-:-:S03]  /*03e0*/  FFMA R24, R25, R26, R24 ;  /* 0x0000001a19187223 */ /* 0x008fc60000000018 */
[----:B------:R-:W3:Y:S01]  /*03f0*/  LDG.E R25, desc[UR14][R2.64+0x14] ;  /* 0x0000140e02197981 */ /* 0x000ee2000c1e1900 */
[----:B----4-:R-:W-:-:S03]  /*0400*/  FFMA R24, R17, R18, R24 ;  /* 0x0000001211187223 */ /* 0x010fc60000000018 */
[----:B------:R-:W4:Y:S04]  /*0410*/  LDG.E R18, desc[UR14][R4.64] ;  /* 0x0000000e04127981 */ /* 0x000f28000c1e1900 */
[----:B------:R-:W4:Y:S01]  /*0420*/  LDG.E R17, desc[UR14][R2.64] ;  /* 0x0000000e02117981 */ /* 0x000f22000c1e1900 */
[----:B-----5:R-:W-:-:S03]  /*0430*/  FFMA R24, R19, R20, R24 ;  /* 0x0000001413187223 */ /* 0x020fc60000000018 */
[----:B------:R-:W5:Y:S04]  /*0440*/  LDG.E R19, desc[UR14][R4.64+0x4] ;  /* 0x0000040e04137981 */ /* 0x000f68000c1e1900 */
[----:B------:R-:W5:Y:S01]  /*0450*/  LDG.E R20, desc[UR14][R2.64+0x4] ;  /* 0x0000040e02147981 */ /* 0x000f62000c1e1900 */
[----:B------:R-:W-:-:S03]  /*0460*/  FFMA R24, R21, R22, R24 ;  /* 0x0000001615187223 */ /* 0x000fc60000000018 */
[----:B------:R-:W3:Y:S04]  /*0470*/  LDG.E R21, desc[UR14][R4.64+0x8] ;  /* 0x0000080e04157981 */ /* 0x000ee8000c1e1900 */
[----:B------:R-:W3:Y:S01]  /*0480*/  LDG.E R22, desc[UR14][R2.64+0x8] ;  /* 0x0000080e02167981 */ /* 0x000ee2000c1e1900 */
[----:B------:R-:W-:-:S03]  /*0490*/  FFMA R24, R15, R16, R24 ;  /* 0x000000100f187223 */ /* 0x000fc60000000018 */
[----:B------:R-:W3:Y:S04]  /*04a0*/  LDG.E R15, desc[UR14][R4.64+0xc] ;  /* 0x00000c0e040f7981 */ /* 0x000ee8000c1e1900 */
[----:B------:R-:W3:Y:S04]  /*04b0*/  LDG.E R16, desc[UR14][R2.64+0xc] ;  /* 0x00000c0e02107981 */ /* 0x000ee8000c1e1900 */
[----:B------:R-:W3:Y:S01]  /*04c0*/  LDG.E R26, desc[UR14][R4.64+0x1c] ;  /* 0x00001c0e041a7981 */ /* 0x000ee2000c1e1900 */
[----:B--2---:R-:W-:-:S03]  /*04d0*/  FFMA R24, R11, R12, R24 ;  /* 0x0000000c0b187223 */ /* 0x004fc60000000018 */
[----:B------:R-:W2:Y:S04]  /*04e0*/  LDG.E R11, desc[UR14][R4.64+0x10] ;  /* 0x0000100e040b7981 */ /* 0x000ea8000c1e1900 */
[----:B------:R-:W2:Y:S01]  /*04f0*/  LDG.E R12, desc[UR14][R2.64+0x10] ;  /* 0x0000100e020c7981 */ /* 0x000ea2000c1e1900 */
[----:B------:R-:W-:-:S03]  /*0500*/  FFMA R29, R13, R14, R24 ;  /* 0x0000000e0d1d7223 */ /* 0x000fc60000000018 */
[----:B------:R-:W2:Y:S04]  /*0510*/  LDG.E R24, desc[UR14][R4.64+0x14] ;  /* 0x0000140e04187981 */ /* 0x000ea8000c1e1900 */
[----:B------:R-:W2:Y:S04]  /*0520*/  LDG.E R13, desc[UR14][R4.64+0x18] ;  /* 0x0000180e040d7981 */ /* 0x000ea8000c1e1900 */
[----:B------:R-:W2:Y:S01]  /*0530*/  LDG.E R14, desc[UR14][R2.64+0x18] ;  /* 0x0000180e020e7981 */ /* 0x000ea2000c1e1900 */
[----:B----4-:R-:W-:-:S04]  /*0540*/  FFMA R18, R18, R17, R29 ;  /* 0x0000001112127223 */ /* 0x010fc8000000001d */
[----:B-----5:R-:W-:Y:S01]  /*0550*/  FFMA R18, R19, R20, R18 ;  /* 0x0000001413127223 */ /* 0x020fe20000000012 */
[----:B------:R-:W-:-:S03]  /*0560*/  UIADD3 UR10, UPT, UPT, UR10, 0x10, URZ ;  /* 0x000000100a0a7890 */ /* 0x000fc6000fffe0ff */
[----:B---3--:R-:W-:Y:S01]  /*0570*/  FFMA R18, R21, R22, R18 ;  /* 0x0000001615127223 */ /* 0x008fe20000000012 */
[----:B------:R-:W-:-:S03]  /*0580*/  UISETP.NE.AND UP1, UPT, UR10, URZ, UPT ;  /* 0x000000ff0a00728c */ /* 0x000fc6000bf25270 */
[----:B------:R-:W-:Y:S01]  /*0590*/  FFMA R16, R15, R16, R18 ;  /* 0x000000100f107223 */ /* 0x000fe20000000012 */
[----:B------:R-:W-:Y:S02]  /*05a0*/  IADD3 R10, PT, PT, R10, 0x10, RZ ;  /* 0x000000100a0a7810 */ /* 0x000fe40007ffe0ff */
[----:B------:R-:W-:Y:S01]  /*05b0*/  IADD3 R9, PT, PT, R9, 0x10, RZ ;  /* 0x0000001009097810 */ /* 0x000fe20007ffe0ff */
[----:B--2---:R-:W-:-:S04]  /*05c0*/  FFMA R11, R11, R12, R16 ;  /* 0x0000000c0b0b7223 */ /* 0x004fc80000000010 */
[----:B------:R-:W-:-:S04]  /*05d0*/  FFMA R24, R24, R25, R11 ;  /* 0x0000001918187223 */ /* 0x000fc8000000000b */
[----:B------:R-:W-:-:S04]  /*05e0*/  FFMA R13, R13, R14, R24 ;  /* 0x0000000e0d0d7223 */ /* 0x000fc80000000018 */
[----:B------:R-:W-:Y:S01]  /*05f0*/  FFMA R11, R26, R27, R13 ;  /* 0x0000001b1a0b7223 */ /* 0x000fe2000000000d */
[----:B------:R-:W-:Y:S06]  /*0600*/  BRA.U UP1, `(.L_x_2) ;  /* 0xfffffffd01147547 */ /* 0x000fec000b83ffff */
.L_x_1:
[----:B------:R-:W-:Y:S05]  /*0610*/  BRA.U !UP0, `(.L_x_0) ;  /* 0x00000005083c7547 */ /* 0x000fea000b800000 */
[----:B------:R-:W-:Y:S02]  /*0620*/  UISETP.GE.U32.AND UP0, UPT, UR12, 0x8, UPT ;  /* 0x000000080c00788c */ /* 0x000fe4000bf06070 */
[----:B------:R-:W-:-:S04]  /*0630*/  ULOP3.LUT UR6, UR5, 0x7, URZ, 0xc0, !UPT ;  /* 0x0000000705067892 */ /* 0x000fc8000f8ec0ff */
[----:B------:R-:W-:-:S03]  /*0640*/  UISETP.NE.AND UP1, UPT, UR6, URZ, UPT ;  /* 0x000000ff0600728c */ /* 0x000fc6000bf25270 */
[----:B------:R-:W-:Y:S08]  /*0650*/  BRA.U !UP0, `(.L_x_3) ;  /* 0x0000000108807547 */ /* 0x000ff0000b800000 */
[----:B------:R-:W0:Y:S01]  /*0660*/  LDC.64 R2, c[0x0][0x388] ;  /* 0x0000e200ff027b82 */ /* 0x000e220000000a00 */
[----:B------:R-:W1:Y:S01]  /*0670*/  LDCU UR7, c[0x0][0x39c] ;  /* 0x00007380ff0777ac */ /* 0x000e620008000800 */
[----:B------:R-:W-:-:S06]  /*0680*/  IADD3 R9, PT, PT, R8, UR4, RZ ;  /* 0x0000000408097c10 */ /* 0x000fcc000fffe0ff */
[----:B------:R-:W2:Y:S01]  /*0690*/  LDC.64 R4, c[0x0][0x380] ;  /* 0x0000e000ff047b82 */ /* 0x000ea20000000a00 */
[----:B-1----:R-:W-:Y:S02]  /*06a0*/  IMAD R13, R0, UR7, R9 ;  /* 0x00000007000d7c24 */ /* 0x002fe4000f8e0209 */
[----:B0-----:R-:W-:-:S05]  /*06b0*/  IMAD.WIDE R2, R9, 0x4, R2 ;  /* 0x0000000409027825 */ /* 0x001fca00078e0202 */
[----:B------:R-:W3:Y:S01]  /*06c0*/  LDG.E R17, desc[UR14][R2.64] ;  /* 0x0000000e02117981 */ /* 0x000ee2000c1e1900 */
[----:B--2---:R-:W-:-:S03]  /*06d0*/  IMAD.WIDE R4, R13, 0x4, R4 ;  /* 0x000000040d047825 */ /* 0x004fc600078e0204 */
[----:B------:R-:W2:Y:S04]  /*06e0*/  LDG.E R19, desc[UR14][R2.64+0x4] ;  /* 0x0000040e02137981 */ /* 0x000ea8000c1e1900 */
[----:B------:R-:W3:Y:S04]  /*06f0*/  LDG.E R18, desc[UR14][R4.64] ;  /* 0x0000000e04127981 */ /* 0x000ee8000c1e1900 */
[----:B------:R-:W2:Y:S04]  /*0700*/  LDG.E R20, desc[UR14][R4.64+0x4] ;  /* 0x0000040e04147981 */ /* 0x000ea8000c1e1900 */
        /* <DEDUP_REMOVED lines=12> */
[----:B------:R-:W-:Y:S01]  /*07d0*/  UIADD3 UR4, UPT, UPT, UR4, 0x8, URZ ;  /* 0x0000000804047890 */ /* 0x000fe2000fffe0ff */
[----:B---3--:R-:W-:-:S04]  /*07e0*/  FFMA R17, R18, R17, R11 ;  /* 0x0000001112117223 */ /* 0x008fc8000000000b */
[----:B--2---:R-:W-:-:S04]  /*07f0*/  FFMA R17, R20, R19, R17 ;  /* 0x0000001314117223 */ /* 0x004fc80000000011 */
[----:B----4-:R-:W-:-:S04]  /*0800*/  FFMA R17, R22, R21, R17 ;  /* 0x0000001516117223 */ /* 0x010fc80000000011 */
[----:B-----5:R-:W-:-:S04]  /*0810*/  FFMA R24, R24, R25, R17 ;  /* 0x0000001918187223 */ /* 0x020fc80000000011 */
[----:B------:R-:W-:-:S04]  /*0820*/  FFMA R15, R15, R16, R24 ;  /* 0x000000100f0f7223 */ /* 0x000fc80000000018 */
[----:B------:R-:W-:-:S04]  /*0830*/  FFMA R12, R12, R13, R15 ;  /* 0x0000000d0c0c7223 */ /* 0x000fc8000000000f */
[----:B------:R-:W-:-:S04]  /*0840*/  FFMA R9, R9, R10, R12 ;  /* 0x0000000a09097223 */ /* 0x000fc8000000000c */
[----:B------:R-:W-:-:S07]  /*0850*/  FFMA R11, R14, R26, R9 ;  /* 0x0000001a0e0b7223 */ /* 0x000fce0000000009 */
.L_x_3:
        /* <DEDUP_REMOVED lines=19> */
[----:B------:R-:W5:Y:S01]  /*0990*/  LDG.E R14, desc[UR14][R2.64+0xc] ;  /* 0x00000c0e020e7981 */ /* 0x000f62000c1e1900 */
[----:B------:R-:W-:Y:S01]  /*09a0*/  UIADD3 UR4, UPT, UPT, UR4, 0x4, URZ ;  /* 0x0000000404047890 */ /* 0x000fe2000fffe0ff */
[----:B---3--:R-:W-:-:S04]  /*09b0*/  FFMA R8, R8, R9, R11 ;  /* 0x0000000908087223 */ /* 0x008fc8000000000b */
[----:B--2---:R-:W-:-:S04]  /*09c0*/  FFMA R8, R13, R10, R8 ;  /* 0x0000000a0d087223 */ /* 0x004fc80000000008 */
[----:B----4-:R-:W-:-:S04]  /*09d0*/  FFMA R8, R15, R12, R8 ;  /* 0x0000000c0f087223 */ /* 0x010fc80000000008 */
[----:B-----5:R-:W-:-:S07]  /*09e0*/  FFMA R11, R17, R14, R8 ;  /* 0x0000000e110b7223 */ /* 0x020fce0000000008 */
.L_x_4:
[----:B------:R-:W-:Y:S05]  /*09f0*/  BRA.U !UP1, `(.L_x_0) ;  /* 0x0000000109447547 */ /* 0x000fea000b800000 */
[----:B------:R-:W0:Y:S01]  /*0a00*/  LDC.64 R12, c[0x0][0x380] ;  /* 0x0000e000ff0c7b82 */ /* 0x000e220000000a00 */
[----:B------:R-:W1:Y:S01]  /*0a10*/  LDCU UR6, c[0x0][0x39c] ;  /* 0x00007380ff0677ac */ /* 0x000e620008000800 */
[----:B------:R-:W-:Y:S01]  /*0a20*/  IADD3 R7, PT, PT, R7, UR4, RZ ;  /* 0x0000000407077c10 */ /* 0x000fe2000fffe0ff */
[----:B------:R-:W-:-:S03]  /*0a30*/  UIADD3 UR5, UPT, UPT, -UR5, URZ, URZ ;  /* 0x000000ff05057290 */ /* 0x000fc6000fffe1ff */
[----:B------:R-:W-:Y:S02]  /*0a40*/  LEA R7, R6, R7, 0x5 ;  /* 0x0000000706077211 */ /* 0x000fe400078e28ff */
[----:B------:R-:W2:Y:S03]  /*0a50*/  LDC.64 R8, c[0x0][0x388] ;  /* 0x0000e200ff087b82 */ /* 0x000ea60000000a00 */
[----:B-1----:R-:W-:-:S07]  /*0a60*/  IMAD R15, R0, UR6, R7 ;  /* 0x00000006000f7c24 */ /* 0x002fce000f8e0207 */
.L_x_5:
[----:B--2---:R-:W-:-:S04]  /*0a70*/  IMAD.WIDE R2, R7, 0x4, R8 ;  /* 0x0000000407027825 */ /* 0x004fc800078e0208 */
[----:B0-----:R-:W-:Y:S02]  /*0a80*/  IMAD.WIDE R4, R15, 0x4, R12 ;  /* 0x000000040f047825 */ /* 0x001fe400078e020c */
[----:B------:R-:W2:Y:S04]  /*0a90*/  LDG.E R2, desc[UR14][R2.64] ;  /* 0x0000000e02027981 */ /* 0x000ea8000c1e1900 */
[----:B------:R-:W2:Y:S01]  /*0aa0*/  LDG.E R4, desc[UR14][R4.64] ;  /* 0x0000000e04047981 */ /* 0x000ea2000c1e1900 */
[----:B------:R-:W-:Y:S01]  /*0ab0*/  UIADD3 UR5, UPT, UPT, UR5, 0x1, URZ ;  /* 0x0000000105057890 */ /* 0x000fe2000fffe0ff */
[----:B------:R-:W-:Y:S02]  /*0ac0*/  IADD3 R7, PT, PT, R7, 0x1, RZ ;  /* 0x0000000107077810 */ /* 0x000fe40007ffe0ff */
[----:B------:R-:W-:Y:S01]  /*0ad0*/  IADD3 R15, PT, PT, R15, 0x1, RZ ;  /* 0x000000010f0f7810 */ /* 0x000fe20007ffe0ff */
[----:B------:R-:W-:Y:S01]  /*0ae0*/  UISETP.NE.AND UP0, UPT, UR5, URZ, UPT ;  /* 0x000000ff0500728c */ /* 0x000fe2000bf05270 */
[----:B--2---:R-:W-:-:S08]  /*0af0*/  FFMA R11, R4, R2, R11 ;  /* 0x00000002040b7223 */ /* 0x004fd0000000000b */
[----:B------:R-:W-:Y:S05]  /*0b00*/  BRA.U UP0, `(.L_x_5) ;  /* 0xfffffffd00d87547 */ /* 0x000fea000b83ffff */
.L_x_0:
[----:B------:R-:W0:Y:S01]  /*0b10*/  SHFL.DOWN PT, R2, R11, 0x10, 0x1f ;  /* 0x0a001f000b027f89 */ /* 0x000e2200000e0000 */
[----:B-1----:R-:W-:Y:S01]  /*0b20*/  ISETP.NE.AND P0, PT, R23, RZ, PT ;  /* 0x000000ff1700720c */ /* 0x002fe20003f05270 */
[----:B0-----:R-:W-:-:S05]  /*0b30*/  FADD R2, R2, R11 ;  /* 0x0000000b02027221 */ /* 0x001fca0000000000 */
[----:B------:R-:W0:Y:S02]  /*0b40*/  SHFL.DOWN PT, R3, R2, 0x8, 0x1f ;  /* 0x09001f0002037f89 */ /* 0x000e2400000e0000 */
[----:B0-----:R-:W-:-:S05]  /*0b50*/  FADD R3, R2, R3 ;  /* 0x0000000302037221 */ /* 0x001fca0000000000 */
[----:B------:R-:W0:Y:S02]  /*0b60*/  SHFL.DOWN PT, R4, R3, 0x4, 0x1f ;  /* 0x08801f0003047f89 */ /* 0x000e2400000e0000 */
[----:B0-----:R-:W-:-:S05]  /*0b70*/  FADD R4, R3, R4 ;  /* 0x0000000403047221 */ /* 0x001fca0000000000 */
[----:B------:R-:W0:Y:S02]  /*0b80*/  SHFL.DOWN PT, R5, R4, 0x2, 0x1f ;  /* 0x08401f0004057f89 */ /* 0x000e2400000e0000 */
[----:B0-----:R-:W-:-:S05]  /*0b90*/  FADD R5, R4, R5 ;  /* 0x0000000504057221 */ /* 0x001fca0000000000 */
[----:B------:R0:W1:Y:S01]  /*0ba0*/  SHFL.DOWN PT, R6, R5, 0x1, 0x1f ;  /* 0x08201f0005067f89 */ /* 0x00006200000e0000 */
[----:B------:R-:W-:Y:S05]  /*0bb0*/  @P0 EXIT ;  /* 0x000000000000094d */ /* 0x000fea0003800000 */
[----:B------:R-:W2:Y:S01]  /*0bc0*/  LDC.64 R2, c[0x0][0x390] ;  /* 0x0000e400ff027b82 */ /* 0x000ea20000000a00 */
[----:B01----:R-:W-:Y:S01]  /*0bd0*/  FADD R5, R5, R6 ;  /* 0x0000000605057221 */ /* 0x003fe20000000000 */
[----:B--2---:R-:W-:-:S05]  /*0be0*/  IMAD.WIDE.U32 R2, R0, 0x4, R2 ;  /* 0x0000000400027825 */ /* 0x004fca00078e0002 */
[----:B------:R-:W-:Y:S01]  /*0bf0*/  STG.E desc[UR14][R2.64], R5 ;  /* 0x0000000502007986 */ /* 0x000fe2000c10190e */
[----:B------:R-:W-:Y:S05]  /*0c00*/  EXIT ;  /* 0x000000000000794d */ /* 0x000fea0003800000 */
.L_x_6:
[----:B------:R-:W-:-:S00]  /*0c10*/  BRA `(.L_x_6) ;  /* 0xfffffffc00fc7947 */ /* 0x000fc0000383ffff */
[----:B------:R-:W-:-:S00]  /*0c20*/  NOP ;  /* 0x0000000000007918 */ /* 0x000fc00000000000 */
        /* <DEDUP_REMOVED lines=13> */
.L_x_7:


//--------------------- .nv.shared.reserved.0     --------------------------
	.section	.nv.shared.reserved.0,"aw",@nobits
	.weak		__nv_reservedSMEM_offset_0_alias
	.size		__nv_reservedSMEM_offset_0_alias, 0, 64
	.other		__nv_reservedSMEM_offset_0_alias,@"STO_CUDA_RESERVED_SHARED STV_DEFAULT"
__nv_reservedSMEM_offset_0_alias:
	.zero		0
	.zero		64


//--------------------- .nv.constant0._Z8gpu_gemvPKfS0_Pfii --------------------------
	.section	.nv.constant0._Z8gpu_gemvPKfS0_Pfii,"a",@progbits
	.sectionflags	@""
	.align	4
.nv.constant0._Z8gpu_gemvPKfS0_Pfii:
	.zero		928


//--------------------- SYMBOLS --------------------------

	.type		.nv.reservedSmem.offset0,@object
	.size		.nv.reservedSmem.offset0,0x4
